//
// Generated by NVIDIA NVVM Compiler
//
// Compiler Build ID: CL-36424714
// Cuda compilation tools, release 13.0, V13.0.88
// Based on NVVM 20.0.0
//

.version 9.0
.target sm_100
.address_size 64

	// .globl	_Z10rsaEncryptPiiiS_i

.visible .entry _Z10rsaEncryptPiiiS_i(
	.param .u64 .ptr .align 1 _Z10rsaEncryptPiiiS_i_param_0,
	.param .u32 _Z10rsaEncryptPiiiS_i_param_1,
	.param .u32 _Z10rsaEncryptPiiiS_i_param_2,
	.param .u64 .ptr .align 1 _Z10rsaEncryptPiiiS_i_param_3,
	.param .u32 _Z10rsaEncryptPiiiS_i_param_4
)
{
	.reg .pred 	%p<8>;
	.reg .b32 	%r<33>;
	.reg .b64 	%rd<11>;

	ld.param.u64 	%rd3, [_Z10rsaEncryptPiiiS_i_param_0];
	ld.param.u32 	%r16, [_Z10rsaEncryptPiiiS_i_param_1];
	ld.param.u32 	%r17, [_Z10rsaEncryptPiiiS_i_param_2];
	ld.param.u64 	%rd4, [_Z10rsaEncryptPiiiS_i_param_3];
	ld.param.u32 	%r18, [_Z10rsaEncryptPiiiS_i_param_4];
	cvta.to.global.u64 	%rd1, %rd4;
	mov.u32 	%r19, %ctaid.x;
	mov.u32 	%r20, %ntid.x;
	mov.u32 	%r21, %tid.x;
	mad.lo.s32 	%r27, %r19, %r20, %r21;
	mov.u32 	%r22, %nctaid.x;
	mul.lo.s32 	%r2, %r20, %r22;
	setp.ge.s32 	%p1, %r27, %r18;
	@%p1 bra 	$L__BB0_8;
	setp.eq.s32 	%p2, %r16, 0;
	@%p2 bra 	$L__BB0_9;
	cvta.to.global.u64 	%rd2, %rd3;
$L__BB0_3:
	mul.wide.s32 	%rd5, %r27, 4;
	add.s64 	%rd6, %rd2, %rd5;
	ld.global.u32 	%r29, [%rd6];
	mov.b32 	%r32, 1;
	mov.u32 	%r31, %r16;
$L__BB0_4:
	rem.s32 	%r10, %r29, %r17;
	and.b32  	%r24, %r31, 1;
	setp.eq.b32 	%p3, %r24, 1;
	not.pred 	%p4, %p3;
	@%p4 bra 	$L__BB0_6;
	mul.lo.s32 	%r25, %r10, %r32;
	rem.s32 	%r32, %r25, %r17;
$L__BB0_6:
	shr.u32 	%r13, %r31, 1;
	mul.lo.s32 	%r29, %r10, %r10;
	setp.gt.u32 	%p5, %r31, 1;
	mov.u32 	%r31, %r13;
	@%p5 bra 	$L__BB0_4;
	add.s64 	%rd8, %rd1, %rd5;
	st.global.u32 	[%rd8], %r32;
	add.s32 	%r27, %r27, %r2;
	setp.lt.s32 	%p6, %r27, %r18;
	@%p6 bra 	$L__BB0_3;
$L__BB0_8:
	ret;
$L__BB0_9:
	mul.wide.s32 	%rd9, %r27, 4;
	add.s64 	%rd10, %rd1, %rd9;
	mov.b32 	%r26, 1;
	st.global.u32 	[%rd10], %r26;
	add.s32 	%r27, %r27, %r2;
	setp.lt.s32 	%p7, %r27, %r18;
	@%p7 bra 	$L__BB0_9;
	bra.uni 	$L__BB0_8;

}


// ===== COMPILED SASS (sm_100) =====

	.target	sm_100

	.elftype	@"ET_EXEC"


//--------------------- .note.nv.tkinfo           --------------------------
	.section	.note.nv.tkinfo,"",@"SHT_NOTE"
	.sectionflags	@"SHF_NOTE_NV_TKINFO"
	.tkinfo
        /*0018*/ 	.word	0x00000002
        /*0030*/ 	.string	""
        /*0030*/ 	.string	"ptxas"
        /*0030*/ 	.string	"Cuda compilation tools, release 13.0, V13.0.88"
        /*0030*/ 	.string	"Build cuda_13.0.r13.0/compiler.36424714_0"
        /*0030*/ 	.string	"-arch sm_100 -m 64 "



//--------------------- .note.nv.cuinfo           --------------------------
	.section	.note.nv.cuinfo,"",@"SHT_NOTE"
	.sectionflags	@"SHF_NOTE_NV_CUINFO"
        /*0018*/ 	.short	0x0002
        /*001a*/ 	.short	0x0064
        /*001c*/ 	.short	0x0082
	.zero		2


//--------------------- .nv.info                  --------------------------
	.section	.nv.info,"",@"SHT_CUDA_INFO"
	.align	4


	//----- nvinfo : EIATTR_REGCOUNT
	.align		4
        /*0000*/ 	.byte	0x04, 0x2f
        /*0002*/ 	.short	(.L_1 - .L_0)
	.align		4
.L_0:
        /*0004*/ 	.word	index@(_Z10rsaEncryptPiiiS_i)
        /*0008*/ 	.word	0x00000011


	//----- nvinfo : EIATTR_FRAME_SIZE
	.align		4
.L_1:
        /*000c*/ 	.byte	0x04, 0x11
        /*000e*/ 	.short	(.L_3 - .L_2)
	.align		4
.L_2:
        /*0010*/ 	.word	index@(_Z10rsaEncryptPiiiS_i)
        /*0014*/ 	.word	0x00000000


	//----- nvinfo : EIATTR_MIN_STACK_SIZE
	.align		4
.L_3:
        /*0018*/ 	.byte	0x04, 0x12
        /*001a*/ 	.short	(.L_5 - .L_4)
	.align		4
.L_4:
        /*001c*/ 	.word	index@(_Z10rsaEncryptPiiiS_i)
        /*0020*/ 	.word	0x00000000
.L_5:


//--------------------- .nv.compat                --------------------------
	.section	.nv.compat,"",@"SHT_CUDA_COMPAT_INFO"
	.align	4
        /*0000*/ 	.byte	0x02, 0x09, 0x00, 0x00, 0x02, 0x02, 0x01, 0x00, 0x02, 0x05, 0x05, 0x00, 0x03, 0x07, 0x01, 0x01
        /*0010*/ 	.byte	0x02, 0x03, 0x00, 0x00, 0x02, 0x06, 0x01, 0x00, 0x04, 0x0b, 0x08, 0x00, 0x09, 0x00, 0x00, 0x00
        /*0020*/ 	.byte	0x00, 0x00, 0x00, 0x00


//--------------------- .nv.info._Z10rsaEncryptPiiiS_i --------------------------
	.section	.nv.info._Z10rsaEncryptPiiiS_i,"",@"SHT_CUDA_INFO"
	.sectionflags	@""
	.align	4


	//----- nvinfo : EIATTR_CUDA_API_VERSION
	.align		4
        /*0000*/ 	.byte	0x04, 0x37
        /*0002*/ 	.short	(.L_7 - .L_6)
.L_6:
        /*0004*/ 	.word	0x00000082


	//----- nvinfo : EIATTR_KPARAM_INFO
	.align		4
.L_7:
        /*0008*/ 	.byte	0x04, 0x17
        /*000a*/ 	.short	(.L_9 - .L_8)
.L_8:
        /*000c*/ 	.word	0x00000000
        /*0010*/ 	.short	0x0004
        /*0012*/ 	.short	0x0018
        /*0014*/ 	.byte	0x00, 0xf0, 0x11, 0x00


	//----- nvinfo : EIATTR_KPARAM_INFO
	.align		4
.L_9:
        /*0018*/ 	.byte	0x04, 0x17
        /*001a*/ 	.short	(.L_11 - .L_10)
.L_10:
        /*001c*/ 	.word	0x00000000
        /*0020*/ 	.short	0x0003
        /*0022*/ 	.short	0x0010
        /*0024*/ 	.byte	0x00, 0xf5, 0x21, 0x00


	//----- nvinfo : EIATTR_KPARAM_INFO
	.align		4
.L_11:
        /*0028*/ 	.byte	0x04, 0x17
        /*002a*/ 	.short	(.L_13 - .L_12)
.L_12:
        /*002c*/ 	.word	0x00000000
        /*0030*/ 	.short	0x0002
        /*0032*/ 	.short	0x000c
        /*0034*/ 	.byte	0x00, 0xf0, 0x11, 0x00


	//----- nvinfo : EIATTR_KPARAM_INFO
	.align		4
.L_13:
        /*0038*/ 	.byte	0x04, 0x17
        /*003a*/ 	.short	(.L_15 - .L_14)
.L_14:
        /*003c*/ 	.word	0x00000000
        /*0040*/ 	.short	0x0001
        /*0042*/ 	.short	0x0008
        /*0044*/ 	.byte	0x00, 0xf0, 0x11, 0x00


	//----- nvinfo : EIATTR_KPARAM_INFO
	.align		4
.L_15:
        /*0048*/ 	.byte	0x04, 0x17
        /*004a*/ 	.short	(.L_17 - .L_16)
.L_16:
        /*004c*/ 	.word	0x00000000
        /*0050*/ 	.short	0x0000
        /*0052*/ 	.short	0x0000
        /*0054*/ 	.byte	0x00, 0xf5, 0x21, 0x00


	//----- nvinfo : EIATTR_SPARSE_MMA_MASK
	.align		4
.L_17:
        /*0058*/ 	.byte	0x03, 0x50
        /*005a*/ 	.short	0x0000


	//----- nvinfo : EIATTR_MAXREG_COUNT
	.align		4
        /*005c*/ 	.byte	0x03, 0x1b
        /*005e*/ 	.short	0x00ff


	//----- nvinfo : EIATTR_MERCURY_ISA_VERSION
	.align		4
        /*0060*/ 	.byte	0x03, 0x5f
        /*0062*/ 	.short	0x0101


	//----- nvinfo : EIATTR_VRC_CTA_INIT_COUNT
	.align		4
        /*0064*/ 	.byte	0x02, 0x4a
	.zero		1
	.zero		1


	//----- nvinfo : EIATTR_EXIT_INSTR_OFFSETS
	.align		4
        /*0068*/ 	.byte	0x04, 0x1c
        /*006a*/ 	.short	(.L_19 - .L_18)


	//   ....[0]....
.L_18:
        /*006c*/ 	.word	0x00000090


	//   ....[1]....
        /*0070*/ 	.word	0x00000530


	//   ....[2]....
        /*0074*/ 	.word	0x000005b0


	//----- nvinfo : EIATTR_CRS_STACK_SIZE
	.align		4
.L_19:
        /*0078*/ 	.byte	0x04, 0x1e
        /*007a*/ 	.short	(.L_21 - .L_20)
.L_20:
        /*007c*/ 	.word	0x00000000


	//----- nvinfo : EIATTR_CBANK_PARAM_SIZE
	.align		4
.L_21:
        /*0080*/ 	.byte	0x03, 0x19
        /*0082*/ 	.short	0x001c


	//----- nvinfo : EIATTR_PARAM_CBANK
	.align		4
        /*0084*/ 	.byte	0x04, 0x0a
        /*0086*/ 	.short	(.L_23 - .L_22)
	.align		4
.L_22:
        /*0088*/ 	.word	index@(.nv.constant0._Z10rsaEncryptPiiiS_i)
        /*008c*/ 	.short	0x0380
        /*008e*/ 	.short	0x001c


	//----- nvinfo : EIATTR_SW_WAR
	.align		4
.L_23:
        /*0090*/ 	.byte	0x04, 0x36
        /*0092*/ 	.short	(.L_25 - .L_24)
.L_24:
        /*0094*/ 	.word	0x00000008
.L_25:


//--------------------- .nv.callgraph             --------------------------
	.section	.nv.callgraph,"",@"SHT_CUDA_CALLGRAPH"
	.align	4
	.sectionentsize	8
	.align		4
        /*0000*/ 	.word	0x00000000
	.align		4
        /*0004*/ 	.word	0xffffffff
	.align		4
        /*0008*/ 	.word	0x00000000
	.align		4
        /*000c*/ 	.word	0xfffffffe
	.align		4
        /*0010*/ 	.word	0x00000000
	.align		4
        /*0014*/ 	.word	0xfffffffd
	.align		4
        /*0018*/ 	.word	0x00000000
	.align		4
        /*001c*/ 	.word	0xfffffffc


//--------------------- .text._Z10rsaEncryptPiiiS_i --------------------------
	.section	.text._Z10rsaEncryptPiiiS_i,"ax",@progbits
	.align	128
        .global         _Z10rsaEncryptPiiiS_i
        .type           _Z10rsaEncryptPiiiS_i,@function
        .size           _Z10rsaEncryptPiiiS_i,(.L_x_6 - _Z10rsaEncryptPiiiS_i)
        .other          _Z10rsaEncryptPiiiS_i,@"STO_CUDA_ENTRY STV_DEFAULT"
_Z10rsaEncryptPiiiS_i:
.text._Z10rsaEncryptPiiiS_i:
[----:B------:R-:W-:Y:S01]  /*0000*/  LDC R1, c[0x0][0x37c] ;  /* 0x0000df00ff017b82 */ /* 0x000fe20000000800 */
[----:B------:R-:W0:Y:S07]  /*0010*/  S2R R3, SR_TID.X ;  /* 0x0000000000037919 */ /* 0x000e2e0000002100 */
[----:B------:R-:W0:Y:S01]  /*0020*/  S2UR UR4, SR_CTAID.X ;  /* 0x00000000000479c3 */ /* 0x000e220000002500 */
[----:B------:R-:W1:Y:S07]  /*0030*/  LDCU UR6, c[0x0][0x398] ;  /* 0x00007300ff0677ac */ /* 0x000e6e0008000800 */
[----:B------:R-:W0:Y:S01]  /*0040*/  LDC R0, c[0x0][0x360] ;  /* 0x0000d800ff007b82 */ /* 0x000e220000000800 */
[----:B------:R-:W2:Y:S01]  /*0050*/  LDCU UR5, c[0x0][0x370] ;  /* 0x00006e00ff0577ac */ /* 0x000ea20008000800 */
[----:B0-----:R-:W-:-:S02]  /*0060*/  IMAD R3, R0, UR4, R3 ;  /* 0x0000000400037c24 */ /* 0x001fc4000f8e0203 */
[----:B--2---:R-:W-:-:S03]  /*0070*/  IMAD R0, R0, UR5, RZ ;  /* 0x0000000500007c24 */ /* 0x004fc6000f8e02ff */
[----:B-1----:R-:W-:-:S13]  /*0080*/  ISETP.GE.AND P0, PT, R3, UR6, PT ;  /* 0x0000000603007c0c */ /* 0x002fda000bf06270 */
[----:B------:R-:W-:Y:S05]  /*0090*/  @P0 EXIT ;  /* 0x000000000000094d */ /* 0x000fea0003800000 */
[----:B------:R-:W0:Y:S01]  /*00a0*/  LDCU UR7, c[0x0][0x388] ;  /* 0x00007100ff0777ac */ /* 0x000e220008000800 */
[----:B------:R-:W1:Y:S01]  /*00b0*/  LDCU.64 UR4, c[0x0][0x358] ;  /* 0x00006b00ff0477ac */ /* 0x000e620008000a00 */
[----:B0-----:R-:W-:-:S09]  /*00c0*/  UISETP.NE.AND UP0, UPT, UR7, URZ, UPT ;  /* 0x000000ff0700728c */ /* 0x001fd2000bf05270 */
[----:B-1----:R-:W-:Y:S05]  /*00d0*/  BRA.U !UP0, `(.L_x_0) ;  /* 0x0000000508187547 */ /* 0x002fea000b800000 */
.L_x_3:
[----:B0-----:R-:W0:Y:S01]  /*00e0*/  LDC R2, c[0x0][0x38c] ;  /* 0x0000e300ff027b82 */ /* 0x001e220000000800 */
[----:B------:R-:W1:Y:S07]  /*00f0*/  LDCU UR8, c[0x0][0x398] ;  /* 0x00007300ff0877ac */ /* 0x000e6e0008000800 */
[----:B------:R-:W2:Y:S08]  /*0100*/  LDC.64 R6, c[0x0][0x380] ;  /* 0x0000e000ff067b82 */ /* 0x000eb00000000a00 */
[----:B------:R-:W3:Y:S01]  /*0110*/  LDC R11, c[0x0][0x38c] ;  /* 0x0000e300ff0b7b82 */ /* 0x000ee20000000800 */
[----:B0-----:R-:W-:-:S04]  /*0120*/  IABS R5, R2 ;  /* 0x0000000200057213 */ /* 0x001fc80000000000 */
[----:B------:R-:W0:Y:S01]  /*0130*/  I2F.RP R4, R5 ;  /* 0x0000000500047306 */ /* 0x000e220000209400 */
[----:B------:R-:W4:Y:S01]  /*0140*/  LDCU UR7, c[0x0][0x388] ;  /* 0x00007100ff0777ac */ /* 0x000f220008000800 */
[----:B--2---:R-:W-:-:S05]  /*0150*/  IMAD.WIDE R6, R3, 0x4, R6 ;  /* 0x0000000403067825 */ /* 0x004fca00078e0206 */
[----:B------:R2:W5:Y:S01]  /*0160*/  LDG.E R10, desc[UR4][R6.64] ;  /* 0x00000004060a7981 */ /* 0x000562000c1e1900 */
[----:B------:R-:W-:Y:S01]  /*0170*/  MOV R2, R3 ;  /* 0x0000000300027202 */ /* 0x000fe20000000f00 */
[----:B------:R-:W-:Y:S01]  /*0180*/  IMAD.IADD R3, R0, 0x1, R3 ;  /* 0x0000000100037824 */ /* 0x000fe200078e0203 */
[----:B---3--:R-:W-:Y:S01]  /*0190*/  ISETP.NE.AND P0, PT, R11, RZ, PT ;  /* 0x000000ff0b00720c */ /* 0x008fe20003f05270 */
[----:B0-----:R-:W0:Y:S03]  /*01a0*/  MUFU.RCP R4, R4 ;  /* 0x0000000400047308 */ /* 0x001e260000001000 */
[----:B-1----:R-:W-:Y:S01]  /*01b0*/  ISETP.GE.AND P1, PT, R3, UR8, PT ;  /* 0x0000000803007c0c */ /* 0x002fe2000bf26270 */
[----:B0-----:R-:W-:Y:S01]  /*01c0*/  VIADD R8, R4, 0xffffffe ;  /* 0x0ffffffe04087836 */ /* 0x001fe20000000000 */
[----:B------:R-:W-:-:S03]  /*01d0*/  LOP3.LUT R4, RZ, R11, RZ, 0x33, !PT ;  /* 0x0000000bff047212 */ /* 0x000fc600078e33ff */
[----:B------:R0:W2:Y:S02]  /*01e0*/  F2I.FTZ.U32.TRUNC.NTZ R9, R8 ;  /* 0x0000000800097305 */ /* 0x0000a4000021f000 */
[----:B0-----:R-:W-:Y:S02]  /*01f0*/  IMAD.MOV.U32 R8, RZ, RZ, RZ ;  /* 0x000000ffff087224 */ /* 0x001fe400078e00ff */
[----:B--2---:R-:W-:-:S04]  /*0200*/  IMAD.MOV R6, RZ, RZ, -R9 ;  /* 0x000000ffff067224 */ /* 0x004fc800078e0a09 */
[----:B------:R-:W-:Y:S01]  /*0210*/  IMAD R7, R6, R5, RZ ;  /* 0x0000000506077224 */ /* 0x000fe200078e02ff */
[----:B------:R-:W-:-:S03]  /*0220*/  IABS R6, R11 ;  /* 0x0000000b00067213 */ /* 0x000fc60000000000 */
[----:B------:R-:W-:-:S04]  /*0230*/  IMAD.HI.U32 R9, R9, R7, R8 ;  /* 0x0000000709097227 */ /* 0x000fc800078e0008 */
[----:B------:R-:W-:Y:S02]  /*0240*/  HFMA2 R7, -RZ, RZ, 0, 5.9604644775390625e-08 ;  /* 0x00000001ff077431 */ /* 0x000fe400000001ff */
[----:B----4-:R-:W-:-:S07]  /*0250*/  IMAD.U32 R8, RZ, RZ, UR7 ;  /* 0x00000007ff087e24 */ /* 0x010fce000f8e00ff */
.L_x_2:
[----:B-----5:R-:W-:-:S05]  /*0260*/  IABS R12, R10 ;  /* 0x0000000a000c7213 */ /* 0x020fca0000000000 */
[----:B------:R-:W-:-:S04]  /*0270*/  IMAD.HI.U32 R11, R9, R12, RZ ;  /* 0x0000000c090b7227 */ /* 0x000fc800078e00ff */
[----:B------:R-:W-:-:S04]  /*0280*/  IMAD.MOV R11, RZ, RZ, -R11 ;  /* 0x000000ffff0b7224 */ /* 0x000fc800078e0a0b */
[----:B------:R-:W-:-:S05]  /*0290*/  IMAD R11, R6, R11, R12 ;  /* 0x0000000b060b7224 */ /* 0x000fca00078e020c */
[----:B------:R-:W-:-:S13]  /*02a0*/  ISETP.GT.U32.AND P2, PT, R5, R11, PT ;  /* 0x0000000b0500720c */ /* 0x000fda0003f44070 */
[----:B------:R-:W-:Y:S02]  /*02b0*/  @!P2 IADD3 R11, PT, PT, R11, -R6, RZ ;  /* 0x800000060b0ba210 */ /* 0x000fe40007ffe0ff */
[----:B------:R-:W-:Y:S02]  /*02c0*/  ISETP.GE.AND P2, PT, R10, RZ, PT ;  /* 0x000000ff0a00720c */ /* 0x000fe40003f46270 */
[----:B------:R-:W-:Y:S02]  /*02d0*/  ISETP.GT.U32.AND P3, PT, R5, R11, PT ;  /* 0x0000000b0500720c */ /* 0x000fe40003f64070 */
[----:B------:R-:W-:-:S04]  /*02e0*/  LOP3.LUT R10, R8, 0x1, RZ, 0xc0, !PT ;  /* 0x00000001080a7812 */ /* 0x000fc800078ec0ff */
[----:B------:R-:W-:Y:S02]  /*02f0*/  ISETP.NE.U32.AND P4, PT, R10, 0x1, PT ;  /* 0x000000010a00780c */ /* 0x000fe40003f85070 */
[----:B------:R-:W-:-:S05]  /*0300*/  SHF.R.U32.HI R10, RZ, 0x1, R8 ;  /* 0x00000001ff0a7819 */ /* 0x000fca0000011608 */
[----:B------:R-:W-:Y:S01]  /*0310*/  @!P3 IMAD.IADD R11, R11, 0x1, -R6 ;  /* 0x000000010b0bb824 */ /* 0x000fe200078e0a06 */
[----:B------:R-:W-:-:S04]  /*0320*/  ISETP.GT.U32.AND P3, PT, R8, 0x1, PT ;  /* 0x000000010800780c */ /* 0x000fc80003f64070 */
[----:B------:R-:W-:-:S04]  /*0330*/  @!P2 IADD3 R11, PT, PT, -R11, RZ, RZ ;  /* 0x000000ff0b0ba210 */ /* 0x000fc80007ffe1ff */
[----:B------:R-:W-:Y:S01]  /*0340*/  SEL R12, R4, R11, !P0 ;  /* 0x0000000b040c7207 */ /* 0x000fe20004000000 */
[----:B------:R-:W-:Y:S06]  /*0350*/  @P4 BRA `(.L_x_1) ;  /* 0x0000000000584947 */ /* 0x000fec0003800000 */
[----:B------:R-:W0:Y:S01]  /*0360*/  I2F.RP R5, R6 ;  /* 0x0000000600057306 */ /* 0x000e220000209400 */
[----:B------:R-:W-:Y:S02]  /*0370*/  IMAD R7, R7, R12, RZ ;  /* 0x0000000c07077224 */ /* 0x000fe400078e02ff */
[----:B------:R-:W-:-:S03]  /*0380*/  IMAD.MOV.U32 R8, RZ, RZ, RZ ;  /* 0x000000ffff087224 */ /* 0x000fc600078e00ff */
[----:B------:R-:W-:Y:S02]  /*0390*/  IABS R14, R7 ;  /* 0x00000007000e7213 */ /* 0x000fe40000000000 */
[----:B------:R-:W-:Y:S01]  /*03a0*/  ISETP.GE.AND P4, PT, R7, RZ, PT ;  /* 0x000000ff0700720c */ /* 0x000fe20003f86270 */
[----:B0-----:R-:W0:Y:S02]  /*03b0*/  MUFU.RCP R5, R5 ;  /* 0x0000000500057308 */ /* 0x001e240000001000 */
[----:B0-----:R-:W-:-:S06]  /*03c0*/  VIADD R11, R5, 0xffffffe ;  /* 0x0ffffffe050b7836 */ /* 0x001fcc0000000000 */
[----:B------:R-:W0:Y:S02]  /*03d0*/  F2I.FTZ.U32.TRUNC.NTZ R9, R11 ;  /* 0x0000000b00097305 */ /* 0x000e24000021f000 */
[----:B0-----:R-:W-:-:S05]  /*03e0*/  IADD3 R13, PT, PT, RZ, -R9, RZ ;  /* 0x80000009ff0d7210 */ /* 0x001fca0007ffe0ff */
[----:B------:R-:W-:-:S04]  /*03f0*/  IMAD R13, R13, R6, RZ ;  /* 0x000000060d0d7224 */ /* 0x000fc800078e02ff */
[----:B------:R-:W-:Y:S01]  /*0400*/  IMAD.HI.U32 R9, R9, R13, R8 ;  /* 0x0000000d09097227 */ /* 0x000fe200078e0008 */
[----:B------:R-:W-:-:S05]  /*0410*/  MOV R8, R14 ;  /* 0x0000000e00087202 */ /* 0x000fca0000000f00 */
[----:B------:R-:W-:-:S04]  /*0420*/  IMAD.HI.U32 R5, R9, R8, RZ ;  /* 0x0000000809057227 */ /* 0x000fc800078e00ff */
[----:B------:R-:W-:-:S04]  /*0430*/  IMAD.MOV R5, RZ, RZ, -R5 ;  /* 0x000000ffff057224 */ /* 0x000fc800078e0a05 */
[----:B------:R-:W-:Y:S01]  /*0440*/  IMAD R8, R6, R5, R8 ;  /* 0x0000000506087224 */ /* 0x000fe200078e0208 */
[----:B------:R-:W-:-:S04]  /*0450*/  MOV R5, R6 ;  /* 0x0000000600057202 */ /* 0x000fc80000000f00 */
[----:B------:R-:W-:-:S13]  /*0460*/  ISETP.GT.U32.AND P2, PT, R5, R8, PT ;  /* 0x000000080500720c */ /* 0x000fda0003f44070 */
[----:B------:R-:W-:-:S05]  /*0470*/  @!P2 IMAD.IADD R8, R8, 0x1, -R6 ;  /* 0x000000010808a824 */ /* 0x000fca00078e0a06 */
[----:B------:R-:W-:-:S13]  /*0480*/  ISETP.GT.U32.AND P2, PT, R5, R8, PT ;  /* 0x000000080500720c */ /* 0x000fda0003f44070 */
[----:B------:R-:W-:-:S05]  /*0490*/  @!P2 IADD3 R8, PT, PT, R8, -R6, RZ ;  /* 0x800000060808a210 */ /* 0x000fca0007ffe0ff */
[----:B------:R-:W-:-:S05]  /*04a0*/  @!P4 IMAD.MOV R8, RZ, RZ, -R8 ;  /* 0x000000ffff08c224 */ /* 0x000fca00078e0a08 */
[----:B------:R-:W-:-:S07]  /*04b0*/  SEL R7, R4, R8, !P0 ;  /* 0x0000000804077207 */ /* 0x000fce0004000000 */
.L_x_1:
[----:B------:R-:W-:Y:S01]  /*04c0*/  MOV R8, R10 ;  /* 0x0000000a00087202 */ /* 0x000fe20000000f00 */
[----:B------:R-:W-:Y:S01]  /*04d0*/  IMAD R10, R12, R12, RZ ;  /* 0x0000000c0c0a7224 */ /* 0x000fe200078e02ff */
[----:B------:R-:W-:Y:S06]  /*04e0*/  @P3 BRA `(.L_x_2) ;  /* 0xfffffffc005c3947 */ /* 0x000fec000383ffff */
[----:B------:R-:W0:Y:S02]  /*04f0*/  LDC.64 R4, c[0x0][0x390] ;  /* 0x0000e400ff047b82 */ /* 0x000e240000000a00 */
[----:B0-----:R-:W-:-:S05]  /*0500*/  IMAD.WIDE R4, R2, 0x4, R4 ;  /* 0x0000000402047825 */ /* 0x001fca00078e0204 */
[----:B------:R0:W-:Y:S01]  /*0510*/  STG.E desc[UR4][R4.64], R7 ;  /* 0x0000000704007986 */ /* 0x0001e2000c101904 */
[----:B------:R-:W-:Y:S05]  /*0520*/  @!P1 BRA `(.L_x_3) ;  /* 0xfffffff800ec9947 */ /* 0x000fea000383ffff */
[----:B------:R-:W-:Y:S05]  /*0530*/  EXIT ;  /* 0x000000000000794d */ /* 0x000fea0003800000 */
.L_x_0:
[----:B------:R-:W0:Y:S01]  /*0540*/  LDC.64 R6, c[0x0][0x390] ;  /* 0x0000e400ff067b82 */ /* 0x000e220000000a00 */
[----:B------:R-:W-:-:S07]  /*0550*/  IMAD.MOV.U32 R9, RZ, RZ, 0x1 ;  /* 0x00000001ff097424 */ /* 0x000fce00078e00ff */
.L_x_4:
[----:B0-----:R-:W-:Y:S01]  /*0560*/  IMAD.WIDE R4, R3, 0x4, R6 ;  /* 0x0000000403047825 */ /* 0x001fe200078e0206 */
[----:B------:R-:W-:-:S04]  /*0570*/  IADD3 R3, PT, PT, R0, R3, RZ ;  /* 0x0000000300037210 */ /* 0x000fc80007ffe0ff */
[----:B------:R1:W-:Y:S01]  /*0580*/  STG.E desc[UR4][R4.64], R9 ;  /* 0x0000000904007986 */ /* 0x0003e2000c101904 */
[----:B------:R-:W-:-:S13]  /*0590*/  ISETP.GE.AND P0, PT, R3, UR6, PT ;  /* 0x0000000603007c0c */ /* 0x000fda000bf06270 */
[----:B-1----:R-:W-:Y:S05]  /*05a0*/  @!P0 BRA `(.L_x_4) ;  /* 0xfffffffc00ec8947 */ /* 0x002fea000383ffff */
[----:B------:R-:W-:Y:S05]  /*05b0*/  EXIT ;  /* 0x000000000000794d */ /* 0x000fea0003800000 */
.L_x_5:
[----:B------:R-:W-:-:S00]  /*05c0*/  BRA `(.L_x_5) ;  /* 0xfffffffc00fc7947 */ /* 0x000fc0000383ffff */
[----:B------:R-:W-:-:S00]  /*05d0*/  NOP ;  /* 0x0000000000007918 */ /* 0x000fc00000000000 */
        /* <DEDUP_REMOVED lines=10> */
.L_x_6:


//--------------------- .nv.shared.reserved.0     --------------------------
	.section	.nv.shared.reserved.0,"aw",@nobits
	.weak		__nv_reservedSMEM_offset_0_alias
	.size		__nv_reservedSMEM_offset_0_alias, 0, 64
	.other		__nv_reservedSMEM_offset_0_alias,@"STO_CUDA_RESERVED_SHARED STV_DEFAULT"
__nv_reservedSMEM_offset_0_alias:
	.zero		0
	.zero		64


//--------------------- .nv.constant0._Z10rsaEncryptPiiiS_i --------------------------
	.section	.nv.constant0._Z10rsaEncryptPiiiS_i,"a",@progbits
	.sectionflags	@""
	.align	4
.nv.constant0._Z10rsaEncryptPiiiS_i:
	.zero		924


//--------------------- SYMBOLS --------------------------

	.type		.nv.reservedSmem.offset0,@object
	.size		.nv.reservedSmem.offset0,0x4
